//
// Generated by NVIDIA NVVM Compiler
//
// Compiler Build ID: CL-36424714
// Cuda compilation tools, release 13.0, V13.0.88
// Based on NVVM 20.0.0
//

.version 9.0
.target sm_100
.address_size 64

	// .globl	cuda_test_kernel

.visible .entry cuda_test_kernel()
{


	ret;

}


// ===== COMPILED SASS (sm_100) =====

	.target	sm_100

	.elftype	@"ET_EXEC"


//--------------------- .note.nv.tkinfo           --------------------------
	.section	.note.nv.tkinfo,"",@"SHT_NOTE"
	.sectionflags	@"SHF_NOTE_NV_TKINFO"
	.tkinfo
        /*0018*/ 	.word	0x00000002
        /*0030*/ 	.string	""
        /*0030*/ 	.string	"ptxas"
        /*0030*/ 	.string	"Cuda compilation tools, release 13.0, V13.0.88"
        /*0030*/ 	.string	"Build cuda_13.0.r13.0/compiler.36424714_0"
        /*0030*/ 	.string	"-arch sm_100 -m 64 "



//--------------------- .note.nv.cuinfo           --------------------------
	.section	.note.nv.cuinfo,"",@"SHT_NOTE"
	.sectionflags	@"SHF_NOTE_NV_CUINFO"
        /*0018*/ 	.short	0x0002
        /*001a*/ 	.short	0x0064
        /*001c*/ 	.short	0x0082
	.zero		2


//--------------------- .nv.info                  --------------------------
	.section	.nv.info,"",@"SHT_CUDA_INFO"
	.align	4


	//----- nvinfo : EIATTR_REGCOUNT
	.align		4
        /*0000*/ 	.byte	0x04, 0x2f
        /*0002*/ 	.short	(.L_1 - .L_0)
	.align		4
.L_0:
        /*0004*/ 	.word	index@(cuda_test_kernel)
        /*0008*/ 	.word	0x00000004


	//----- nvinfo : EIATTR_FRAME_SIZE
	.align		4
.L_1:
        /*000c*/ 	.byte	0x04, 0x11
        /*000e*/ 	.short	(.L_3 - .L_2)
	.align		4
.L_2:
        /*0010*/ 	.word	index@(cuda_test_kernel)
        /*0014*/ 	.word	0x00000000


	//----- nvinfo : EIATTR_MIN_STACK_SIZE
	.align		4
.L_3:
        /*0018*/ 	.byte	0x04, 0x12
        /*001a*/ 	.short	(.L_5 - .L_4)
	.align		4
.L_4:
        /*001c*/ 	.word	index@(cuda_test_kernel)
        /*0020*/ 	.word	0x00000000
.L_5:


//--------------------- .nv.compat                --------------------------
	.section	.nv.compat,"",@"SHT_CUDA_COMPAT_INFO"
	.align	4
        /*0000*/ 	.byte	0x02, 0x09, 0x00, 0x00, 0x02, 0x02, 0x01, 0x00, 0x02, 0x05, 0x05, 0x00, 0x03, 0x07, 0x01, 0x01
        /*0010*/ 	.byte	0x02, 0x03, 0x00, 0x00, 0x02, 0x06, 0x01, 0x00, 0x04, 0x0b, 0x08, 0x00, 0x09, 0x00, 0x00, 0x00
        /*0020*/ 	.byte	0x00, 0x00, 0x00, 0x00


//--------------------- .nv.info.cuda_test_kernel --------------------------
	.section	.nv.info.cuda_test_kernel,"",@"SHT_CUDA_INFO"
	.sectionflags	@""
	.align	4


	//----- nvinfo : EIATTR_CUDA_API_VERSION
	.align		4
        /*0000*/ 	.byte	0x04, 0x37
        /*0002*/ 	.short	(.L_7 - .L_6)
.L_6:
        /*0004*/ 	.word	0x00000082


	//----- nvinfo : EIATTR_SPARSE_MMA_MASK
	.align		4
.L_7:
        /*0008*/ 	.byte	0x03, 0x50
        /*000a*/ 	.short	0x0000


	//----- nvinfo : EIATTR_MAXREG_COUNT
	.align		4
        /*000c*/ 	.byte	0x03, 0x1b
        /*000e*/ 	.short	0x00ff


	//----- nvinfo : EIATTR_MERCURY_ISA_VERSION
	.align		4
        /*0010*/ 	.byte	0x03, 0x5f
        /*0012*/ 	.short	0x0101


	//----- nvinfo : EIATTR_VRC_CTA_INIT_COUNT
	.align		4
        /*0014*/ 	.byte	0x02, 0x4a
	.zero		1
	.zero		1


	//----- nvinfo : EIATTR_EXIT_INSTR_OFFSETS
	.align		4
        /*0018*/ 	.byte	0x04, 0x1c
        /*001a*/ 	.short	(.L_9 - .L_8)


	//   ....[0]....
.L_8:
        /*001c*/ 	.word	0x00000010


	//----- nvinfo : EIATTR_SW_WAR
	.align		4
.L_9:
        /*0020*/ 	.byte	0x04, 0x36
        /*0022*/ 	.short	(.L_11 - .L_10)
.L_10:
        /*0024*/ 	.word	0x00000008
.L_11:


//--------------------- .nv.callgraph             --------------------------
	.section	.nv.callgraph,"",@"SHT_CUDA_CALLGRAPH"
	.align	4
	.sectionentsize	8
	.align		4
        /*0000*/ 	.word	0x00000000
	.align		4
        /*0004*/ 	.word	0xffffffff
	.align		4
        /*0008*/ 	.word	0x00000000
	.align		4
        /*000c*/ 	.word	0xfffffffe
	.align		4
        /*0010*/ 	.word	0x00000000
	.align		4
        /*0014*/ 	.word	0xfffffffd
	.align		4
        /*0018*/ 	.word	0x00000000
	.align		4
        /*001c*/ 	.word	0xfffffffc


//--------------------- .text.cuda_test_kernel    --------------------------
	.section	.text.cuda_test_kernel,"ax",@progbits
	.align	128
        .global         cuda_test_kernel
        .type           cuda_test_kernel,@function
        .size           cuda_test_kernel,(.L_x_1 - cuda_test_kernel)
        .other          cuda_test_kernel,@"STO_CUDA_ENTRY STV_DEFAULT"
cuda_test_kernel:
.text.cuda_test_kernel:
[----:B------:R-:W-:Y:S01]  /*0000*/  LDC R1, c[0x0][0x37c] ;  /* 0x0000df00ff017b82 */ /* 0x000fe20000000800 */
[----:B------:R-:W-:Y:S05]  /*0010*/  EXIT ;  /* 0x000000000000794d */ /* 0x000fea0003800000 */
.L_x_0:
[----:B------:R-:W-:-:S00]  /*0020*/  BRA `(.L_x_0) ;  /* 0xfffffffc00fc7947 */ /* 0x000fc0000383ffff */
[----:B------:R-:W-:-:S00]  /*0030*/  NOP ;  /* 0x0000000000007918 */ /* 0x000fc00000000000 */
        /* <DEDUP_REMOVED lines=12> */
.L_x_1:


//--------------------- .nv.shared.reserved.0     --------------------------
	.section	.nv.shared.reserved.0,"aw",@nobits
	.weak		__nv_reservedSMEM_offset_0_alias
	.size		__nv_reservedSMEM_offset_0_alias, 0, 64
	.other		__nv_reservedSMEM_offset_0_alias,@"STO_CUDA_RESERVED_SHARED STV_DEFAULT"
__nv_reservedSMEM_offset_0_alias:
	.zero		0
	.zero		64


//--------------------- .nv.constant0.cuda_test_kernel --------------------------
	.section	.nv.constant0.cuda_test_kernel,"a",@progbits
	.sectionflags	@""
	.align	4
.nv.constant0.cuda_test_kernel:
	.zero		896


//--------------------- SYMBOLS --------------------------

	.type		.nv.reservedSmem.offset0,@object
	.size		.nv.reservedSmem.offset0,0x4
